//
// Generated by NVIDIA NVVM Compiler
//
// Compiler Build ID: CL-36424714
// Cuda compilation tools, release 13.0, V13.0.88
// Based on NVVM 20.0.0
//

.version 9.0
.target sm_100
.address_size 64

	// .globl	_Z7multMatPfS_S_ii
// _ZZ7multMatPfS_S_iiE2As has been demoted
// _ZZ7multMatPfS_S_iiE2Bs has been demoted

.visible .entry _Z7multMatPfS_S_ii(
	.param .u64 .ptr .align 1 _Z7multMatPfS_S_ii_param_0,
	.param .u64 .ptr .align 1 _Z7multMatPfS_S_ii_param_1,
	.param .u64 .ptr .align 1 _Z7multMatPfS_S_ii_param_2,
	.param .u32 _Z7multMatPfS_S_ii_param_3,
	.param .u32 _Z7multMatPfS_S_ii_param_4
)
{
	.reg .pred 	%p<3>;
	.reg .b32 	%r<37>;
	.reg .b32 	%f<105>;
	.reg .b64 	%rd<13>;
	// demoted variable
	.shared .align 4 .b8 _ZZ7multMatPfS_S_iiE2As[4096];
	// demoted variable
	.shared .align 4 .b8 _ZZ7multMatPfS_S_iiE2Bs[4096];
	ld.param.u64 	%rd3, [_Z7multMatPfS_S_ii_param_0];
	ld.param.u64 	%rd4, [_Z7multMatPfS_S_ii_param_1];
	ld.param.u64 	%rd5, [_Z7multMatPfS_S_ii_param_2];
	ld.param.u32 	%r20, [_Z7multMatPfS_S_ii_param_3];
	ld.param.u32 	%r21, [_Z7multMatPfS_S_ii_param_4];
	mov.u32 	%r22, %ctaid.x;
	mov.u32 	%r1, %ctaid.y;
	mov.u32 	%r2, %tid.x;
	mov.u32 	%r3, %tid.y;
	mul.lo.s32 	%r23, %r20, %r1;
	shl.b32 	%r36, %r23, 5;
	shl.b32 	%r5, %r22, 5;
	shl.b32 	%r6, %r21, 5;
	setp.lt.s32 	%p1, %r20, 1;
	mov.f32 	%f104, 0f00000000;
	@%p1 bra 	$L__BB0_3;
	shl.b32 	%r24, %r3, 7;
	mov.u32 	%r25, _ZZ7multMatPfS_S_iiE2As;
	add.s32 	%r7, %r25, %r24;
	shl.b32 	%r26, %r2, 2;
	add.s32 	%r8, %r7, %r26;
	mov.u32 	%r27, _ZZ7multMatPfS_S_iiE2Bs;
	add.s32 	%r10, %r27, %r26;
	add.s32 	%r9, %r10, %r24;
	mad.lo.s32 	%r28, %r21, %r3, %r2;
	add.s32 	%r35, %r28, %r5;
	shl.b32 	%r29, %r1, 5;
	add.s32 	%r30, %r3, %r29;
	mad.lo.s32 	%r34, %r20, %r30, %r2;
	add.s32 	%r13, %r36, %r20;
	cvta.to.global.u64 	%rd1, %rd3;
	cvta.to.global.u64 	%rd2, %rd4;
	mov.f32 	%f104, 0f00000000;
$L__BB0_2:
	mul.wide.s32 	%rd6, %r35, 4;
	add.s64 	%rd7, %rd2, %rd6;
	mul.wide.s32 	%rd8, %r34, 4;
	add.s64 	%rd9, %rd1, %rd8;
	ld.global.f32 	%f6, [%rd9];
	st.shared.f32 	[%r8], %f6;
	ld.global.f32 	%f7, [%rd7];
	st.shared.f32 	[%r9], %f7;
	bar.sync 	0;
	ld.shared.f32 	%f8, [%r7];
	ld.shared.f32 	%f9, [%r10];
	fma.rn.f32 	%f10, %f8, %f9, %f104;
	ld.shared.f32 	%f11, [%r7+4];
	ld.shared.f32 	%f12, [%r10+128];
	fma.rn.f32 	%f13, %f11, %f12, %f10;
	ld.shared.f32 	%f14, [%r7+8];
	ld.shared.f32 	%f15, [%r10+256];
	fma.rn.f32 	%f16, %f14, %f15, %f13;
	ld.shared.f32 	%f17, [%r7+12];
	ld.shared.f32 	%f18, [%r10+384];
	fma.rn.f32 	%f19, %f17, %f18, %f16;
	ld.shared.f32 	%f20, [%r7+16];
	ld.shared.f32 	%f21, [%r10+512];
	fma.rn.f32 	%f22, %f20, %f21, %f19;
	ld.shared.f32 	%f23, [%r7+20];
	ld.shared.f32 	%f24, [%r10+640];
	fma.rn.f32 	%f25, %f23, %f24, %f22;
	ld.shared.f32 	%f26, [%r7+24];
	ld.shared.f32 	%f27, [%r10+768];
	fma.rn.f32 	%f28, %f26, %f27, %f25;
	ld.shared.f32 	%f29, [%r7+28];
	ld.shared.f32 	%f30, [%r10+896];
	fma.rn.f32 	%f31, %f29, %f30, %f28;
	ld.shared.f32 	%f32, [%r7+32];
	ld.shared.f32 	%f33, [%r10+1024];
	fma.rn.f32 	%f34, %f32, %f33, %f31;
	ld.shared.f32 	%f35, [%r7+36];
	ld.shared.f32 	%f36, [%r10+1152];
	fma.rn.f32 	%f37, %f35, %f36, %f34;
	ld.shared.f32 	%f38, [%r7+40];
	ld.shared.f32 	%f39, [%r10+1280];
	fma.rn.f32 	%f40, %f38, %f39, %f37;
	ld.shared.f32 	%f41, [%r7+44];
	ld.shared.f32 	%f42, [%r10+1408];
	fma.rn.f32 	%f43, %f41, %f42, %f40;
	ld.shared.f32 	%f44, [%r7+48];
	ld.shared.f32 	%f45, [%r10+1536];
	fma.rn.f32 	%f46, %f44, %f45, %f43;
	ld.shared.f32 	%f47, [%r7+52];
	ld.shared.f32 	%f48, [%r10+1664];
	fma.rn.f32 	%f49, %f47, %f48, %f46;
	ld.shared.f32 	%f50, [%r7+56];
	ld.shared.f32 	%f51, [%r10+1792];
	fma.rn.f32 	%f52, %f50, %f51, %f49;
	ld.shared.f32 	%f53, [%r7+60];
	ld.shared.f32 	%f54, [%r10+1920];
	fma.rn.f32 	%f55, %f53, %f54, %f52;
	ld.shared.f32 	%f56, [%r7+64];
	ld.shared.f32 	%f57, [%r10+2048];
	fma.rn.f32 	%f58, %f56, %f57, %f55;
	ld.shared.f32 	%f59, [%r7+68];
	ld.shared.f32 	%f60, [%r10+2176];
	fma.rn.f32 	%f61, %f59, %f60, %f58;
	ld.shared.f32 	%f62, [%r7+72];
	ld.shared.f32 	%f63, [%r10+2304];
	fma.rn.f32 	%f64, %f62, %f63, %f61;
	ld.shared.f32 	%f65, [%r7+76];
	ld.shared.f32 	%f66, [%r10+2432];
	fma.rn.f32 	%f67, %f65, %f66, %f64;
	ld.shared.f32 	%f68, [%r7+80];
	ld.shared.f32 	%f69, [%r10+2560];
	fma.rn.f32 	%f70, %f68, %f69, %f67;
	ld.shared.f32 	%f71, [%r7+84];
	ld.shared.f32 	%f72, [%r10+2688];
	fma.rn.f32 	%f73, %f71, %f72, %f70;
	ld.shared.f32 	%f74, [%r7+88];
	ld.shared.f32 	%f75, [%r10+2816];
	fma.rn.f32 	%f76, %f74, %f75, %f73;
	ld.shared.f32 	%f77, [%r7+92];
	ld.shared.f32 	%f78, [%r10+2944];
	fma.rn.f32 	%f79, %f77, %f78, %f76;
	ld.shared.f32 	%f80, [%r7+96];
	ld.shared.f32 	%f81, [%r10+3072];
	fma.rn.f32 	%f82, %f80, %f81, %f79;
	ld.shared.f32 	%f83, [%r7+100];
	ld.shared.f32 	%f84, [%r10+3200];
	fma.rn.f32 	%f85, %f83, %f84, %f82;
	ld.shared.f32 	%f86, [%r7+104];
	ld.shared.f32 	%f87, [%r10+3328];
	fma.rn.f32 	%f88, %f86, %f87, %f85;
	ld.shared.f32 	%f89, [%r7+108];
	ld.shared.f32 	%f90, [%r10+3456];
	fma.rn.f32 	%f91, %f89, %f90, %f88;
	ld.shared.f32 	%f92, [%r7+112];
	ld.shared.f32 	%f93, [%r10+3584];
	fma.rn.f32 	%f94, %f92, %f93, %f91;
	ld.shared.f32 	%f95, [%r7+116];
	ld.shared.f32 	%f96, [%r10+3712];
	fma.rn.f32 	%f97, %f95, %f96, %f94;
	ld.shared.f32 	%f98, [%r7+120];
	ld.shared.f32 	%f99, [%r10+3840];
	fma.rn.f32 	%f100, %f98, %f99, %f97;
	ld.shared.f32 	%f101, [%r7+124];
	ld.shared.f32 	%f102, [%r10+3968];
	fma.rn.f32 	%f104, %f101, %f102, %f100;
	bar.sync 	0;
	add.s32 	%r36, %r36, 32;
	add.s32 	%r35, %r35, %r6;
	add.s32 	%r34, %r34, 32;
	setp.lt.s32 	%p2, %r36, %r13;
	@%p2 bra 	$L__BB0_2;
$L__BB0_3:
	cvta.to.global.u64 	%rd10, %rd5;
	add.s32 	%r31, %r5, %r2;
	mad.lo.s32 	%r32, %r21, %r3, %r31;
	mad.lo.s32 	%r33, %r6, %r1, %r32;
	mul.wide.s32 	%rd11, %r33, 4;
	add.s64 	%rd12, %rd10, %rd11;
	st.global.f32 	[%rd12], %f104;
	ret;

}


// ===== COMPILED SASS (sm_100) =====

	.target	sm_100

	.elftype	@"ET_EXEC"


//--------------------- .note.nv.tkinfo           --------------------------
	.section	.note.nv.tkinfo,"",@"SHT_NOTE"
	.sectionflags	@"SHF_NOTE_NV_TKINFO"
	.tkinfo
        /*0018*/ 	.word	0x00000002
        /*0030*/ 	.string	""
        /*0030*/ 	.string	"ptxas"
        /*0030*/ 	.string	"Cuda compilation tools, release 13.0, V13.0.88"
        /*0030*/ 	.string	"Build cuda_13.0.r13.0/compiler.36424714_0"
        /*0030*/ 	.string	"-arch sm_100 -m 64 "



//--------------------- .note.nv.cuinfo           --------------------------
	.section	.note.nv.cuinfo,"",@"SHT_NOTE"
	.sectionflags	@"SHF_NOTE_NV_CUINFO"
        /*0018*/ 	.short	0x0002
        /*001a*/ 	.short	0x0064
        /*001c*/ 	.short	0x0082
	.zero		2


//--------------------- .nv.info                  --------------------------
	.section	.nv.info,"",@"SHT_CUDA_INFO"
	.align	4


	//----- nvinfo : EIATTR_REGCOUNT
	.align		4
        /*0000*/ 	.byte	0x04, 0x2f
        /*0002*/ 	.short	(.L_1 - .L_0)
	.align		4
.L_0:
        /*0004*/ 	.word	index@(_Z7multMatPfS_S_ii)
        /*0008*/ 	.word	0x00000020


	//----- nvinfo : EIATTR_FRAME_SIZE
	.align		4
.L_1:
        /*000c*/ 	.byte	0x04, 0x11
        /*000e*/ 	.short	(.L_3 - .L_2)
	.align		4
.L_2:
        /*0010*/ 	.word	index@(_Z7multMatPfS_S_ii)
        /*0014*/ 	.word	0x00000000


	//----- nvinfo : EIATTR_MIN_STACK_SIZE
	.align		4
.L_3:
        /*0018*/ 	.byte	0x04, 0x12
        /*001a*/ 	.short	(.L_5 - .L_4)
	.align		4
.L_4:
        /*001c*/ 	.word	index@(_Z7multMatPfS_S_ii)
        /*0020*/ 	.word	0x00000000
.L_5:


//--------------------- .nv.compat                --------------------------
	.section	.nv.compat,"",@"SHT_CUDA_COMPAT_INFO"
	.align	4
        /*0000*/ 	.byte	0x02, 0x09, 0x00, 0x00, 0x02, 0x02, 0x01, 0x00, 0x02, 0x05, 0x05, 0x00, 0x03, 0x07, 0x01, 0x01
        /*0010*/ 	.byte	0x02, 0x03, 0x00, 0x00, 0x02, 0x06, 0x01, 0x00, 0x04, 0x0b, 0x08, 0x00, 0x09, 0x00, 0x00, 0x00
        /*0020*/ 	.byte	0x00, 0x00, 0x00, 0x00


//--------------------- .nv.info._Z7multMatPfS_S_ii --------------------------
	.section	.nv.info._Z7multMatPfS_S_ii,"",@"SHT_CUDA_INFO"
	.sectionflags	@""
	.align	4


	//----- nvinfo : EIATTR_CUDA_API_VERSION
	.align		4
        /*0000*/ 	.byte	0x04, 0x37
        /*0002*/ 	.short	(.L_7 - .L_6)
.L_6:
        /*0004*/ 	.word	0x00000082


	//----- nvinfo : EIATTR_KPARAM_INFO
	.align		4
.L_7:
        /*0008*/ 	.byte	0x04, 0x17
        /*000a*/ 	.short	(.L_9 - .L_8)
.L_8:
        /*000c*/ 	.word	0x00000000
        /*0010*/ 	.short	0x0004
        /*0012*/ 	.short	0x001c
        /*0014*/ 	.byte	0x00, 0xf0, 0x11, 0x00


	//----- nvinfo : EIATTR_KPARAM_INFO
	.align		4
.L_9:
        /*0018*/ 	.byte	0x04, 0x17
        /*001a*/ 	.short	(.L_11 - .L_10)
.L_10:
        /*001c*/ 	.word	0x00000000
        /*0020*/ 	.short	0x0003
        /*0022*/ 	.short	0x0018
        /*0024*/ 	.byte	0x00, 0xf0, 0x11, 0x00


	//----- nvinfo : EIATTR_KPARAM_INFO
	.align		4
.L_11:
        /*0028*/ 	.byte	0x04, 0x17
        /*002a*/ 	.short	(.L_13 - .L_12)
.L_12:
        /*002c*/ 	.word	0x00000000
        /*0030*/ 	.short	0x0002
        /*0032*/ 	.short	0x0010
        /*0034*/ 	.byte	0x00, 0xf5, 0x21, 0x00


	//----- nvinfo : EIATTR_KPARAM_INFO
	.align		4
.L_13:
        /*0038*/ 	.byte	0x04, 0x17
        /*003a*/ 	.short	(.L_15 - .L_14)
.L_14:
        /*003c*/ 	.word	0x00000000
        /*0040*/ 	.short	0x0001
        /*0042*/ 	.short	0x0008
        /*0044*/ 	.byte	0x00, 0xf5, 0x21, 0x00


	//----- nvinfo : EIATTR_KPARAM_INFO
	.align		4
.L_15:
        /*0048*/ 	.byte	0x04, 0x17
        /*004a*/ 	.short	(.L_17 - .L_16)
.L_16:
        /*004c*/ 	.word	0x00000000
        /*0050*/ 	.short	0x0000
        /*0052*/ 	.short	0x0000
        /*0054*/ 	.byte	0x00, 0xf5, 0x21, 0x00


	//----- nvinfo : EIATTR_SPARSE_MMA_MASK
	.align		4
.L_17:
        /*0058*/ 	.byte	0x03, 0x50
        /*005a*/ 	.short	0x0000


	//----- nvinfo : EIATTR_MAXREG_COUNT
	.align		4
        /*005c*/ 	.byte	0x03, 0x1b
        /*005e*/ 	.short	0x00ff


	//----- nvinfo : EIATTR_NUM_BARRIERS
	.align		4
        /*0060*/ 	.byte	0x02, 0x4c
        /*0062*/ 	.byte	0x01
	.zero		1


	//----- nvinfo : EIATTR_MERCURY_ISA_VERSION
	.align		4
        /*0064*/ 	.byte	0x03, 0x5f
        /*0066*/ 	.short	0x0101


	//----- nvinfo : EIATTR_VRC_CTA_INIT_COUNT
	.align		4
        /*0068*/ 	.byte	0x02, 0x4a
	.zero		1
	.zero		1


	//----- nvinfo : EIATTR_EXIT_INSTR_OFFSETS
	.align		4
        /*006c*/ 	.byte	0x04, 0x1c
        /*006e*/ 	.short	(.L_19 - .L_18)


	//   ....[0]....
.L_18:
        /*0070*/ 	.word	0x00000790


	//----- nvinfo : EIATTR_CBANK_PARAM_SIZE
	.align		4
.L_19:
        /*0074*/ 	.byte	0x03, 0x19
        /*0076*/ 	.short	0x0020


	//----- nvinfo : EIATTR_PARAM_CBANK
	.align		4
        /*0078*/ 	.byte	0x04, 0x0a
        /*007a*/ 	.short	(.L_21 - .L_20)
	.align		4
.L_20:
        /*007c*/ 	.word	index@(.nv.constant0._Z7multMatPfS_S_ii)
        /*0080*/ 	.short	0x0380
        /*0082*/ 	.short	0x0020


	//----- nvinfo : EIATTR_SW_WAR
	.align		4
.L_21:
        /*0084*/ 	.byte	0x04, 0x36
        /*0086*/ 	.short	(.L_23 - .L_22)
.L_22:
        /*0088*/ 	.word	0x00000008
.L_23:


//--------------------- .nv.callgraph             --------------------------
	.section	.nv.callgraph,"",@"SHT_CUDA_CALLGRAPH"
	.align	4
	.sectionentsize	8
	.align		4
        /*0000*/ 	.word	0x00000000
	.align		4
        /*0004*/ 	.word	0xffffffff
	.align		4
        /*0008*/ 	.word	0x00000000
	.align		4
        /*000c*/ 	.word	0xfffffffe
	.align		4
        /*0010*/ 	.word	0x00000000
	.align		4
        /*0014*/ 	.word	0xfffffffd
	.align		4
        /*0018*/ 	.word	0x00000000
	.align		4
        /*001c*/ 	.word	0xfffffffc


//--------------------- .text._Z7multMatPfS_S_ii  --------------------------
	.section	.text._Z7multMatPfS_S_ii,"ax",@progbits
	.align	128
        .global         _Z7multMatPfS_S_ii
        .type           _Z7multMatPfS_S_ii,@function
        .size           _Z7multMatPfS_S_ii,(.L_x_3 - _Z7multMatPfS_S_ii)
        .other          _Z7multMatPfS_S_ii,@"STO_CUDA_ENTRY STV_DEFAULT"
_Z7multMatPfS_S_ii:
.text._Z7multMatPfS_S_ii:
[----:B------:R-:W-:Y:S01]  /*0000*/  LDC R1, c[0x0][0x37c] ;  /* 0x0000df00ff017b82 */ /* 0x000fe20000000800 */
[----:B------:R-:W0:Y:S01]  /*0010*/  LDCU.64 UR10, c[0x0][0x398] ;  /* 0x00007300ff0a77ac */ /* 0x000e220008000a00 */
[----:B------:R-:W1:Y:S01]  /*0020*/  S2R R5, SR_CTAID.X ;  /* 0x0000000000057919 */ /* 0x000e620000002500 */
[----:B------:R-:W-:Y:S01]  /*0030*/  HFMA2 R27, -RZ, RZ, 0, 0 ;  /* 0x00000000ff1b7431 */ /* 0x000fe200000001ff */
[----:B------:R-:W2:Y:S01]  /*0040*/  LDCU.64 UR8, c[0x0][0x358] ;  /* 0x00006b00ff0877ac */ /* 0x000ea20008000a00 */
[----:B------:R-:W3:Y:S01]  /*0050*/  S2R R0, SR_TID.X ;  /* 0x0000000000007919 */ /* 0x000ee20000002100 */
[----:B------:R-:W4:Y:S01]  /*0060*/  S2R R3, SR_TID.Y ;  /* 0x0000000000037919 */ /* 0x000f220000002200 */
[----:B------:R-:W1:Y:S01]  /*0070*/  S2R R2, SR_CTAID.Y ;  /* 0x0000000000027919 */ /* 0x000e620000002600 */
[----:B0-----:R-:W-:Y:S02]  /*0080*/  UISETP.GE.AND UP0, UPT, UR10, 0x1, UPT ;  /* 0x000000010a00788c */ /* 0x001fe4000bf06270 */
[----:B------:R-:W-:-:S07]  /*0090*/  USHF.L.U32 UR7, UR11, 0x5, URZ ;  /* 0x000000050b077899 */ /* 0x000fce00080006ff */
[----:B--2---:R-:W-:Y:S05]  /*00a0*/  BRA.U !UP0, `(.L_x_0) ;  /* 0x0000000508a07547 */ /* 0x004fea000b800000 */
[----:B------:R-:W0:Y:S01]  /*00b0*/  S2UR UR6, SR_CgaCtaId ;  /* 0x00000000000679c3 */ /* 0x000e220000008800 */
[----:B------:R-:W-:Y:S01]  /*00c0*/  UMOV UR4, 0x400 ;  /* 0x0000040000047882 */ /* 0x000fe20000000000 */
[C---:B-1----:R-:W-:Y:S01]  /*00d0*/  IMAD R21, R2.reuse, UR10, RZ ;  /* 0x0000000a02157c24 */ /* 0x042fe2000f8e02ff */
[----:B------:R-:W-:Y:S01]  /*00e0*/  UIADD3 UR5, UPT, UPT, UR4, 0x1000, URZ ;  /* 0x0000100004057890 */ /* 0x000fe2000fffe0ff */
[--C-:B---34-:R-:W-:Y:S01]  /*00f0*/  IMAD R4, R3, UR11, R0.reuse ;  /* 0x0000000b03047c24 */ /* 0x118fe2000f8e0200 */
[----:B------:R-:W-:Y:S02]  /*0100*/  LEA R9, R2, R3, 0x5 ;  /* 0x0000000302097211 */ /* 0x000fe400078e28ff */
[----:B------:R-:W-:Y:S01]  /*0110*/  SHF.L.U32 R21, R21, 0x5, RZ ;  /* 0x0000000515157819 */ /* 0x000fe200000006ff */
[----:B------:R-:W1:Y:S01]  /*0120*/  LDC.64 R22, c[0x0][0x380] ;  /* 0x0000e000ff167b82 */ /* 0x000e620000000a00 */
[----:B------:R-:W-:Y:S01]  /*0130*/  LEA R7, R5, R4, 0x5 ;  /* 0x0000000405077211 */ /* 0x000fe200078e28ff */
[----:B------:R-:W-:Y:S01]  /*0140*/  IMAD R6, R9, UR10, R0 ;  /* 0x0000000a09067c24 */ /* 0x000fe2000f8e0200 */
[----:B------:R-:W-:-:S02]  /*0150*/  MOV R27, RZ ;  /* 0x000000ff001b7202 */ /* 0x000fc40000000f00 */
[----:B------:R-:W-:-:S03]  /*0160*/  IADD3 R4, PT, PT, R21, UR10, RZ ;  /* 0x0000000a15047c10 */ /* 0x000fc6000fffe0ff */
[----:B------:R-:W2:Y:S01]  /*0170*/  LDC.64 R24, c[0x0][0x388] ;  /* 0x0000e200ff187b82 */ /* 0x000ea20000000a00 */
[----:B0-----:R-:W-:Y:S02]  /*0180*/  ULEA UR4, UR6, UR4, 0x18 ;  /* 0x0000000406047291 */ /* 0x001fe4000f8ec0ff */
[----:B------:R-:W-:-:S04]  /*0190*/  ULEA UR5, UR6, UR5, 0x18 ;  /* 0x0000000506057291 */ /* 0x000fc8000f8ec0ff */
[C---:B------:R-:W-:Y:S02]  /*01a0*/  LEA R19, R3.reuse, UR4, 0x7 ;  /* 0x0000000403137c11 */ /* 0x040fe4000f8e38ff */
[C---:B------:R-:W-:Y:S02]  /*01b0*/  LEA R18, R0.reuse, UR5, 0x2 ;  /* 0x0000000500127c11 */ /* 0x040fe4000f8e10ff */
[----:B------:R-:W-:Y:S02]  /*01c0*/  LEA R17, R0, R19, 0x2 ;  /* 0x0000001300117211 */ /* 0x000fe400078e10ff */
[----:B------:R-:W-:-:S07]  /*01d0*/  LEA R16, R3, R18, 0x7 ;  /* 0x0000001203107211 */ /* 0x000fce00078e38ff */
.L_x_1:
[----:B-1----:R-:W-:-:S04]  /*01e0*/  IMAD.WIDE R8, R6, 0x4, R22 ;  /* 0x0000000406087825 */ /* 0x002fc800078e0216 */
[----:B--2---:R-:W-:Y:S02]  /*01f0*/  IMAD.WIDE R10, R7, 0x4, R24 ;  /* 0x00000004070a7825 */ /* 0x004fe400078e0218 */
[----:B------:R-:W2:Y:S04]  /*0200*/  LDG.E R8, desc[UR8][R8.64] ;  /* 0x0000000808087981 */ /* 0x000ea8000c1e1900 */
[----:B------:R-:W3:Y:S01]  /*0210*/  LDG.E R11, desc[UR8][R10.64] ;  /* 0x000000080a0b7981 */ /* 0x000ee2000c1e1900 */
[----:B------:R-:W-:Y:S02]  /*0220*/  IADD3 R21, PT, PT, R21, 0x20, RZ ;  /* 0x0000002015157810 */ /* 0x000fe40007ffe0ff */
[----:B------:R-:W-:Y:S02]  /*0230*/  IADD3 R7, PT, PT, R7, UR7, RZ ;  /* 0x0000000707077c10 */ /* 0x000fe4000fffe0ff */
[----:B------:R-:W-:-:S02]  /*0240*/  ISETP.GE.AND P0, PT, R21, R4, PT ;  /* 0x000000041500720c */ /* 0x000fc40003f06270 */
[----:B------:R-:W-:Y:S01]  /*0250*/  IADD3 R6, PT, PT, R6, 0x20, RZ ;  /* 0x0000002006067810 */ /* 0x000fe20007ffe0ff */
[----:B--2---:R-:W-:Y:S04]  /*0260*/  STS [R17], R8 ;  /* 0x0000000811007388 */ /* 0x004fe80000000800 */
[----:B---3--:R-:W-:Y:S01]  /*0270*/  STS [R16], R11 ;  /* 0x0000000b10007388 */ /* 0x008fe20000000800 */
[----:B------:R-:W-:Y:S06]  /*0280*/  BAR.SYNC.DEFER_BLOCKING 0x0 ;  /* 0x0000000000007b1d */ /* 0x000fec0000010000 */
[----:B------:R-:W-:Y:S04]  /*0290*/  LDS R20, [R18] ;  /* 0x0000000012147984 */ /* 0x000fe80000000800 */
[----:B------:R-:W0:Y:S04]  /*02a0*/  LDS.128 R12, [R19] ;  /* 0x00000000130c7984 */ /* 0x000e280000000c00 */
[----:B------:R-:W1:Y:S04]  /*02b0*/  LDS R29, [R18+0x80] ;  /* 0x00008000121d7984 */ /* 0x000e680000000800 */
[----:B------:R-:W2:Y:S04]  /*02c0*/  LDS R26, [R18+0x100] ;  /* 0x00010000121a7984 */ /* 0x000ea80000000800 */
[----:B------:R-:W-:Y:S01]  /*02d0*/  LDS.128 R8, [R19+0x10] ;  /* 0x0000100013087984 */ /* 0x000fe20000000c00 */
[----:B0-----:R-:W-:-:S03]  /*02e0*/  FFMA R12, R12, R20, R27 ;  /* 0x000000140c0c7223 */ /* 0x001fc6000000001b */
[----:B------:R-:W-:Y:S01]  /*02f0*/  LDS R27, [R18+0x300] ;  /* 0x00030000121b7984 */ /* 0x000fe20000000800 */
[----:B-1----:R-:W-:-:S03]  /*0300*/  FFMA R29, R29, R13, R12 ;  /* 0x0000000d1d1d7223 */ /* 0x002fc6000000000c */
[----:B------:R-:W0:Y:S01]  /*0310*/  LDS R12, [R18+0x180] ;  /* 0x00018000120c7984 */ /* 0x000e220000000800 */
[----:B--2---:R-:W-:-:S03]  /*0320*/  FFMA R14, R26, R14, R29 ;  /* 0x0000000e1a0e7223 */ /* 0x004fc6000000001d */
[----:B------:R-:W1:Y:S04]  /*0330*/  LDS R13, [R18+0x200] ;  /* 0x00020000120d7984 */ /* 0x000e680000000800 */
[----:B------:R-:W2:Y:S01]  /*0340*/  LDS R29, [R18+0x280] ;  /* 0x00028000121d7984 */ /* 0x000ea20000000800 */
[----:B0-----:R-:W-:-:S04]  /*0350*/  FFMA R15, R12, R15, R14 ;  /* 0x0000000f0c0f7223 */ /* 0x001fc8000000000e */
[----:B-1----:R-:W-:Y:S02]  /*0360*/  FFMA R8, R8, R13, R15 ;  /* 0x0000000d08087223 */ /* 0x002fe4000000000f */
[----:B------:R-:W-:Y:S02]  /*0370*/  LDS.128 R12, [R19+0x20] ;  /* 0x00002000130c7984 */ /* 0x000fe40000000c00 */
[----:B--2---:R-:W-:Y:S02]  /*0380*/  FFMA R8, R29, R9, R8 ;  /* 0x000000091d087223 */ /* 0x004fe40000000008 */
[----:B------:R-:W0:Y:S02]  /*0390*/  LDS R29, [R18+0x380] ;  /* 0x00038000121d7984 */ /* 0x000e240000000800 */
[----:B------:R-:W-:Y:S02]  /*03a0*/  FFMA R8, R27, R10, R8 ;  /* 0x0000000a1b087223 */ /* 0x000fe40000000008 */
[----:B------:R-:W1:Y:S04]  /*03b0*/  LDS R9, [R18+0x400] ;  /* 0x0004000012097984 */ /* 0x000e680000000800 */
[----:B------:R-:W2:Y:S04]  /*03c0*/  LDS R10, [R18+0x480] ;  /* 0x00048000120a7984 */ /* 0x000ea80000000800 */
[----:B------:R-:W3:Y:S01]  /*03d0*/  LDS R27, [R18+0x500] ;  /* 0x00050000121b7984 */ /* 0x000ee20000000800 */
[----:B0-----:R-:W-:-:S04]  /*03e0*/  FFMA R11, R29, R11, R8 ;  /* 0x0000000b1d0b7223 */ /* 0x001fc80000000008 */
[----:B-1----:R-:W-:Y:S02]  /*03f0*/  FFMA R8, R12, R9, R11 ;  /* 0x000000090c087223 */ /* 0x002fe4000000000b */
[----:B------:R-:W0:Y:S02]  /*0400*/  LDS R12, [R18+0x580] ;  /* 0x00058000120c7984 */ /* 0x000e240000000800 */
[----:B--2---:R-:W-:Y:S02]  /*0410*/  FFMA R20, R10, R13, R8 ;  /* 0x0000000d0a147223 */ /* 0x004fe40000000008 */
[----:B------:R-:W-:Y:S02]  /*0420*/  LDS R13, [R18+0x600] ;  /* 0x00060000120d7984 */ /* 0x000fe40000000800 */
[----:B---3--:R-:W-:Y:S02]  /*0430*/  FFMA R29, R27, R14, R20 ;  /* 0x0000000e1b1d7223 */ /* 0x008fe40000000014 */
[----:B------:R-:W1:Y:S04]  /*0440*/  LDS.128 R8, [R19+0x30] ;  /* 0x0000300013087984 */ /* 0x000e680000000c00 */
[----:B------:R-:W2:Y:S04]  /*0450*/  LDS R14, [R18+0x680] ;  /* 0x00068000120e7984 */ /* 0x000ea80000000800 */
[----:B------:R-:W3:Y:S04]  /*0460*/  LDS R27, [R18+0x700] ;  /* 0x00070000121b7984 */ /* 0x000ee80000000800 */
[----:B------:R-:W-:Y:S01]  /*0470*/  LDS R20, [R18+0x980] ;  /* 0x0009800012147984 */ /* 0x000fe20000000800 */
        /* <DEDUP_REMOVED lines=8> */
[----:B------:R-:W3:Y:S01]  /*0500*/  LDS R27, [R18+0x900] ;  /* 0x00090000121b7984 */ /* 0x000ee20000000800 */
[----:B0-----:R-:W-:-:S04]  /*0510*/  FFMA R11, R8, R11, R29 ;  /* 0x0000000b080b7223 */ /* 0x001fc8000000001d */
[----:B-1----:R-:W-:-:S04]  /*0520*/  FFMA R12, R12, R9, R11 ;  /* 0x000000090c0c7223 */ /* 0x002fc8000000000b */
[----:B--2---:R-:W-:Y:S02]  /*0530*/  FFMA R10, R10, R13, R12 ;  /* 0x0000000d0a0a7223 */ /* 0x004fe4000000000c */
[----:B------:R-:W-:Y:S02]  /*0540*/  LDS R13, [R18+0xa00] ;  /* 0x000a0000120d7984 */ /* 0x000fe40000000800 */
[----:B---3--:R-:W-:Y:S02]  /*0550*/  FFMA R29, R27, R14, R10 ;  /* 0x0000000e1b1d7223 */ /* 0x008fe4000000000a */
[----:B------:R-:W0:Y:S02]  /*0560*/  LDS.128 R8, [R19+0x50] ;  /* 0x0000500013087984 */ /* 0x000e240000000c00 */
[----:B------:R-:W-:Y:S02]  /*0570*/  FFMA R15, R20, R15, R29 ;  /* 0x0000000f140f7223 */ /* 0x000fe4000000001d */
[----:B------:R-:W1:Y:S04]  /*0580*/  LDS R12, [R18+0xa80] ;  /* 0x000a8000120c7984 */ /* 0x000e680000000800 */
[----:B------:R-:W2:Y:S04]  /*0590*/  LDS R27, [R18+0xb00] ;  /* 0x000b0000121b7984 */ /* 0x000ea80000000800 */
[----:B------:R-:W3:Y:S01]  /*05a0*/  LDS R20, [R18+0xb80] ;  /* 0x000b800012147984 */ /* 0x000ee20000000800 */
[----:B0-----:R-:W-:-:S04]  /*05b0*/  FFMA R8, R8, R13, R15 ;  /* 0x0000000d08087223 */ /* 0x001fc8000000000f */
[----:B-1----:R-:W-:Y:S02]  /*05c0*/  FFMA R8, R12, R9, R8 ;  /* 0x000000090c087223 */ /* 0x002fe40000000008 */
[----:B------:R-:W-:Y:S02]  /*05d0*/  LDS R9, [R18+0xc00] ;  /* 0x000c000012097984 */ /* 0x000fe40000000800 */
[----:B--2---:R-:W-:Y:S02]  /*05e0*/  FFMA R29, R27, R10, R8 ;  /* 0x0000000a1b1d7223 */ /* 0x004fe40000000008 */
[----:B------:R-:W0:Y:S02]  /*05f0*/  LDS.128 R12, [R19+0x60] ;  /* 0x00006000130c7984 */ /* 0x000e240000000c00 */
[----:B---3--:R-:W-:Y:S02]  /*0600*/  FFMA R11, R20, R11, R29 ;  /* 0x0000000b140b7223 */ /* 0x008fe4000000001d */
[----:B------:R-:W1:Y:S04]  /*0610*/  LDS R8, [R18+0xc80] ;  /* 0x000c800012087984 */ /* 0x000e680000000800 */
[----:B------:R-:W2:Y:S04]  /*0620*/  LDS R27, [R18+0xd00] ;  /* 0x000d0000121b7984 */ /* 0x000ea80000000800 */
[----:B------:R-:W3:Y:S04]  /*0630*/  LDS R20, [R18+0xd80] ;  /* 0x000d800012147984 */ /* 0x000ee80000000800 */
[----:B------:R-:W-:Y:S01]  /*0640*/  LDS R29, [R18+0xe80] ;  /* 0x000e8000121d7984 */ /* 0x000fe20000000800 */
[----:B0-----:R-:W-:-:S04]  /*0650*/  FFMA R12, R12, R9, R11 ;  /* 0x000000090c0c7223 */ /* 0x001fc8000000000b */
[----:B-1----:R-:W-:Y:S02]  /*0660*/  FFMA R8, R8, R13, R12 ;  /* 0x0000000d08087223 */ /* 0x002fe4000000000c */
[----:B------:R-:W-:Y:S02]  /*0670*/  LDS R13, [R18+0xe00] ;  /* 0x000e0000120d7984 */ /* 0x000fe40000000800 */
[----:B--2---:R-:W-:Y:S02]  /*0680*/  FFMA R27, R27, R14, R8 ;  /* 0x0000000e1b1b7223 */ /* 0x004fe40000000008 */
[----:B------:R-:W0:Y:S02]  /*0690*/  LDS.128 R8, [R19+0x70] ;  /* 0x0000700013087984 */ /* 0x000e240000000c00 */
[----:B---3--:R-:W-:Y:S02]  /*06a0*/  FFMA R15, R20, R15, R27 ;  /* 0x0000000f140f7223 */ /* 0x008fe4000000001b */
[----:B------:R-:W1:Y:S04]  /*06b0*/  LDS R12, [R18+0xf00] ;  /* 0x000f0000120c7984 */ /* 0x000e680000000800 */
[----:B------:R-:W2:Y:S01]  /*06c0*/  LDS R27, [R18+0xf80] ;  /* 0x000f8000121b7984 */ /* 0x000ea20000000800 */
[----:B0-----:R-:W-:-:S04]  /*06d0*/  FFMA R8, R8, R13, R15 ;  /* 0x0000000d08087223 */ /* 0x001fc8000000000f */
[----:B------:R-:W-:-:S04]  /*06e0*/  FFMA R9, R29, R9, R8 ;  /* 0x000000091d097223 */ /* 0x000fc80000000008 */
[----:B-1----:R-:W-:-:S04]  /*06f0*/  FFMA R10, R12, R10, R9 ;  /* 0x0000000a0c0a7223 */ /* 0x002fc80000000009 */
[----:B--2---:R-:W-:Y:S01]  /*0700*/  FFMA R27, R27, R11, R10 ;  /* 0x0000000b1b1b7223 */ /* 0x004fe2000000000a */
[----:B------:R-:W-:Y:S06]  /*0710*/  BAR.SYNC.DEFER_BLOCKING 0x0 ;  /* 0x0000000000007b1d */ /* 0x000fec0000010000 */
[----:B------:R-:W-:Y:S05]  /*0720*/  @!P0 BRA `(.L_x_1) ;  /* 0xfffffff800ac8947 */ /* 0x000fea000383ffff */
.L_x_0:
[----:B------:R-:W0:Y:S01]  /*0730*/  LDC.64 R6, c[0x0][0x390] ;  /* 0x0000e400ff067b82 */ /* 0x000e220000000a00 */
[----:B-1-3--:R-:W-:-:S05]  /*0740*/  LEA R0, R5, R0, 0x5 ;  /* 0x0000000005007211 */ /* 0x00afca00078e28ff */
[----:B----4-:R-:W-:-:S04]  /*0750*/  IMAD R3, R3, UR11, R0 ;  /* 0x0000000b03037c24 */ /* 0x010fc8000f8e0200 */
[----:B------:R-:W-:-:S04]  /*0760*/  IMAD R3, R2, UR7, R3 ;  /* 0x0000000702037c24 */ /* 0x000fc8000f8e0203 */
[----:B0-----:R-:W-:-:S05]  /*0770*/  IMAD.WIDE R2, R3, 0x4, R6 ;  /* 0x0000000403027825 */ /* 0x001fca00078e0206 */
[----:B------:R-:W-:Y:S01]  /*0780*/  STG.E desc[UR8][R2.64], R27 ;  /* 0x0000001b02007986 */ /* 0x000fe2000c101908 */
[----:B------:R-:W-:Y:S05]  /*0790*/  EXIT ;  /* 0x000000000000794d */ /* 0x000fea0003800000 */
.L_x_2:
[----:B------:R-:W-:-:S00]  /*07a0*/  BRA `(.L_x_2) ;  /* 0xfffffffc00fc7947 */ /* 0x000fc0000383ffff */
[----:B------:R-:W-:-:S00]  /*07b0*/  NOP ;  /* 0x0000000000007918 */ /* 0x000fc00000000000 */
        /* <DEDUP_REMOVED lines=12> */
.L_x_3:


//--------------------- .nv.shared._Z7multMatPfS_S_ii --------------------------
	.section	.nv.shared._Z7multMatPfS_S_ii,"aw",@nobits
	.sectionflags	@""
	.align	4
.nv.shared._Z7multMatPfS_S_ii:
	.zero		9216


//--------------------- .nv.shared.reserved.0     --------------------------
	.section	.nv.shared.reserved.0,"aw",@nobits
	.weak		__nv_reservedSMEM_offset_0_alias
	.size		__nv_reservedSMEM_offset_0_alias, 0, 64
	.other		__nv_reservedSMEM_offset_0_alias,@"STO_CUDA_RESERVED_SHARED STV_DEFAULT"
__nv_reservedSMEM_offset_0_alias:
	.zero		0
	.zero		64


//--------------------- .nv.constant0._Z7multMatPfS_S_ii --------------------------
	.section	.nv.constant0._Z7multMatPfS_S_ii,"a",@progbits
	.sectionflags	@""
	.align	4
.nv.constant0._Z7multMatPfS_S_ii:
	.zero		928


//--------------------- SYMBOLS --------------------------

	.type		.nv.reservedSmem.offset0,@object
	.size		.nv.reservedSmem.offset0,0x4
	.type		.nv.reservedSmem.cap,@object
	.size		.nv.reservedSmem.cap,0x4
